//
// Generated by NVIDIA NVVM Compiler
//
// Compiler Build ID: CL-36424714
// Cuda compilation tools, release 13.0, V13.0.88
// Based on NVVM 20.0.0
//

.version 9.0
.target sm_100
.address_size 64

	// .globl	_Z22histogram_range_kernelPKhPjjiii
.extern .shared .align 16 .b8 s_hist[];

.visible .entry _Z22histogram_range_kernelPKhPjjiii(
	.param .u64 .ptr .align 1 _Z22histogram_range_kernelPKhPjjiii_param_0,
	.param .u64 .ptr .align 1 _Z22histogram_range_kernelPKhPjjiii_param_1,
	.param .u32 _Z22histogram_range_kernelPKhPjjiii_param_2,
	.param .u32 _Z22histogram_range_kernelPKhPjjiii_param_3,
	.param .u32 _Z22histogram_range_kernelPKhPjjiii_param_4,
	.param .u32 _Z22histogram_range_kernelPKhPjjiii_param_5
)
{
	.reg .pred 	%p<16>;
	.reg .b16 	%rs<2>;
	.reg .b32 	%r<141>;
	.reg .b64 	%rd<9>;

	ld.param.u64 	%rd3, [_Z22histogram_range_kernelPKhPjjiii_param_0];
	ld.param.u64 	%rd4, [_Z22histogram_range_kernelPKhPjjiii_param_1];
	ld.param.u32 	%r48, [_Z22histogram_range_kernelPKhPjjiii_param_2];
	ld.param.u32 	%r49, [_Z22histogram_range_kernelPKhPjjiii_param_3];
	ld.param.u32 	%r50, [_Z22histogram_range_kernelPKhPjjiii_param_4];
	ld.param.u32 	%r51, [_Z22histogram_range_kernelPKhPjjiii_param_5];
	mov.u32 	%r127, %tid.x;
	mov.u32 	%r2, %ntid.x;
	add.s32 	%r3, %r2, 31;
	shr.u32 	%r4, %r3, 5;
	mul.lo.s32 	%r5, %r51, %r4;
	setp.ge.s32 	%p1, %r127, %r5;
	@%p1 bra 	$L__BB0_3;
	mov.u32 	%r125, %r127;
$L__BB0_2:
	shl.b32 	%r52, %r125, 2;
	mov.u32 	%r53, s_hist;
	add.s32 	%r54, %r53, %r52;
	mov.b32 	%r55, 0;
	st.shared.u32 	[%r54], %r55;
	add.s32 	%r125, %r125, %r2;
	setp.lt.s32 	%p2, %r125, %r5;
	@%p2 bra 	$L__BB0_2;
$L__BB0_3:
	bar.sync 	0;
	mov.u32 	%r56, %ctaid.x;
	mad.lo.s32 	%r126, %r56, %r2, %r127;
	setp.ge.u32 	%p3, %r126, %r48;
	@%p3 bra 	$L__BB0_8;
	cvta.to.global.u64 	%rd1, %rd3;
	shr.u32 	%r57, %r127, 5;
	mul.lo.s32 	%r9, %r51, %r57;
	sub.s32 	%r10, %r50, %r49;
	mov.u32 	%r58, %nctaid.x;
	mul.lo.s32 	%r11, %r2, %r58;
$L__BB0_5:
	cvt.u64.u32 	%rd5, %r126;
	add.s64 	%rd6, %rd1, %rd5;
	ld.global.nc.u8 	%rs1, [%rd6];
	cvt.u32.u8 	%r59, %rs1;
	sub.s32 	%r13, %r59, %r49;
	setp.gt.u32 	%p4, %r13, %r10;
	@%p4 bra 	$L__BB0_7;
	add.s32 	%r60, %r13, %r9;
	shl.b32 	%r61, %r60, 2;
	mov.u32 	%r62, s_hist;
	add.s32 	%r63, %r62, %r61;
	atom.shared.add.u32 	%r64, [%r63], 1;
$L__BB0_7:
	add.s32 	%r126, %r126, %r11;
	setp.lt.u32 	%p5, %r126, %r48;
	@%p5 bra 	$L__BB0_5;
$L__BB0_8:
	bar.sync 	0;
	setp.ge.s32 	%p6, %r127, %r51;
	@%p6 bra 	$L__BB0_24;
	add.s32 	%r15, %r4, -1;
	and.b32  	%r65, %r4, 7;
	add.s32 	%r16, %r65, -1;
	and.b32  	%r17, %r4, 120;
	and.b32  	%r18, %r3, 224;
	and.b32  	%r19, %r3, 96;
	and.b32  	%r20, %r3, 32;
	and.b32  	%r67, %r4, 134217720;
	neg.s32 	%r21, %r67;
	shl.b32 	%r22, %r51, 5;
	shl.b32 	%r23, %r51, 2;
	cvta.to.global.u64 	%rd2, %rd4;
$L__BB0_10:
	setp.lt.u32 	%p7, %r15, 7;
	mov.b32 	%r135, 0;
	mov.u32 	%r140, %r135;
	@%p7 bra 	$L__BB0_13;
	shl.b32 	%r71, %r127, 2;
	mov.u32 	%r72, s_hist;
	add.s32 	%r128, %r72, %r71;
	mov.b32 	%r140, 0;
	mov.u32 	%r129, %r21;
$L__BB0_12:
	.pragma "nounroll";
	ld.shared.u32 	%r73, [%r128];
	add.s32 	%r74, %r73, %r140;
	add.s32 	%r75, %r128, %r23;
	ld.shared.u32 	%r76, [%r75];
	add.s32 	%r77, %r76, %r74;
	add.s32 	%r78, %r75, %r23;
	ld.shared.u32 	%r79, [%r78];
	add.s32 	%r80, %r79, %r77;
	add.s32 	%r81, %r78, %r23;
	ld.shared.u32 	%r82, [%r81];
	add.s32 	%r83, %r82, %r80;
	add.s32 	%r84, %r81, %r23;
	ld.shared.u32 	%r85, [%r84];
	add.s32 	%r86, %r85, %r83;
	add.s32 	%r87, %r84, %r23;
	ld.shared.u32 	%r88, [%r87];
	add.s32 	%r89, %r88, %r86;
	add.s32 	%r90, %r87, %r23;
	ld.shared.u32 	%r91, [%r90];
	add.s32 	%r92, %r91, %r89;
	add.s32 	%r93, %r90, %r23;
	ld.shared.u32 	%r94, [%r93];
	add.s32 	%r140, %r94, %r92;
	add.s32 	%r129, %r129, 8;
	add.s32 	%r128, %r128, %r22;
	setp.ne.s32 	%p8, %r129, 0;
	mov.u32 	%r135, %r17;
	@%p8 bra 	$L__BB0_12;
$L__BB0_13:
	setp.eq.s32 	%p9, %r18, 0;
	@%p9 bra 	$L__BB0_21;
	setp.lt.u32 	%p10, %r16, 3;
	@%p10 bra 	$L__BB0_16;
	mad.lo.s32 	%r96, %r135, %r51, %r127;
	shl.b32 	%r97, %r96, 2;
	mov.u32 	%r98, s_hist;
	add.s32 	%r99, %r98, %r97;
	ld.shared.u32 	%r100, [%r99];
	add.s32 	%r101, %r100, %r140;
	add.s32 	%r102, %r99, %r23;
	ld.shared.u32 	%r103, [%r102];
	add.s32 	%r104, %r103, %r101;
	add.s32 	%r105, %r102, %r23;
	ld.shared.u32 	%r106, [%r105];
	add.s32 	%r107, %r106, %r104;
	add.s32 	%r108, %r105, %r23;
	ld.shared.u32 	%r109, [%r108];
	add.s32 	%r140, %r109, %r107;
	add.s32 	%r135, %r135, 4;
$L__BB0_16:
	setp.eq.s32 	%p11, %r19, 0;
	@%p11 bra 	$L__BB0_21;
	setp.eq.s32 	%p12, %r19, 32;
	@%p12 bra 	$L__BB0_19;
	mad.lo.s32 	%r111, %r135, %r51, %r127;
	shl.b32 	%r112, %r111, 2;
	mov.u32 	%r113, s_hist;
	add.s32 	%r114, %r113, %r112;
	ld.shared.u32 	%r115, [%r114];
	add.s32 	%r116, %r115, %r140;
	add.s32 	%r117, %r114, %r23;
	ld.shared.u32 	%r118, [%r117];
	add.s32 	%r140, %r118, %r116;
	add.s32 	%r135, %r135, 2;
$L__BB0_19:
	setp.eq.s32 	%p13, %r20, 0;
	@%p13 bra 	$L__BB0_21;
	mad.lo.s32 	%r119, %r135, %r51, %r127;
	shl.b32 	%r120, %r119, 2;
	mov.u32 	%r121, s_hist;
	add.s32 	%r122, %r121, %r120;
	ld.shared.u32 	%r123, [%r122];
	add.s32 	%r140, %r123, %r140;
$L__BB0_21:
	setp.eq.s32 	%p14, %r140, 0;
	@%p14 bra 	$L__BB0_23;
	mul.wide.s32 	%rd7, %r127, 4;
	add.s64 	%rd8, %rd2, %rd7;
	atom.global.add.u32 	%r124, [%rd8], %r140;
$L__BB0_23:
	add.s32 	%r127, %r127, %r2;
	setp.lt.s32 	%p15, %r127, %r51;
	@%p15 bra 	$L__BB0_10;
$L__BB0_24:
	ret;

}


// ===== COMPILED SASS (sm_100) =====

	.target	sm_100

	.elftype	@"ET_EXEC"


//--------------------- .note.nv.tkinfo           --------------------------
	.section	.note.nv.tkinfo,"",@"SHT_NOTE"
	.sectionflags	@"SHF_NOTE_NV_TKINFO"
	.tkinfo
        /*0018*/ 	.word	0x00000002
        /*0030*/ 	.string	""
        /*0030*/ 	.string	"ptxas"
        /*0030*/ 	.string	"Cuda compilation tools, release 13.0, V13.0.88"
        /*0030*/ 	.string	"Build cuda_13.0.r13.0/compiler.36424714_0"
        /*0030*/ 	.string	"-arch sm_100 -m 64 "



//--------------------- .note.nv.cuinfo           --------------------------
	.section	.note.nv.cuinfo,"",@"SHT_NOTE"
	.sectionflags	@"SHF_NOTE_NV_CUINFO"
        /*0018*/ 	.short	0x0002
        /*001a*/ 	.short	0x0064
        /*001c*/ 	.short	0x0082
	.zero		2


//--------------------- .nv.info                  --------------------------
	.section	.nv.info,"",@"SHT_CUDA_INFO"
	.align	4


	//----- nvinfo : EIATTR_REGCOUNT
	.align		4
        /*0000*/ 	.byte	0x04, 0x2f
        /*0002*/ 	.short	(.L_1 - .L_0)
	.align		4
.L_0:
        /*0004*/ 	.word	index@(_Z22histogram_range_kernelPKhPjjiii)
        /*0008*/ 	.word	0x00000011


	//----- nvinfo : EIATTR_FRAME_SIZE
	.align		4
.L_1:
        /*000c*/ 	.byte	0x04, 0x11
        /*000e*/ 	.short	(.L_3 - .L_2)
	.align		4
.L_2:
        /*0010*/ 	.word	index@(_Z22histogram_range_kernelPKhPjjiii)
        /*0014*/ 	.word	0x00000000


	//----- nvinfo : EIATTR_MIN_STACK_SIZE
	.align		4
.L_3:
        /*0018*/ 	.byte	0x04, 0x12
        /*001a*/ 	.short	(.L_5 - .L_4)
	.align		4
.L_4:
        /*001c*/ 	.word	index@(_Z22histogram_range_kernelPKhPjjiii)
        /*0020*/ 	.word	0x00000000
.L_5:


//--------------------- .nv.compat                --------------------------
	.section	.nv.compat,"",@"SHT_CUDA_COMPAT_INFO"
	.align	4
        /*0000*/ 	.byte	0x02, 0x09, 0x00, 0x00, 0x02, 0x02, 0x01, 0x00, 0x02, 0x05, 0x05, 0x00, 0x03, 0x07, 0x01, 0x01
        /*0010*/ 	.byte	0x02, 0x03, 0x00, 0x00, 0x02, 0x06, 0x01, 0x00, 0x04, 0x0b, 0x08, 0x00, 0x09, 0x00, 0x00, 0x00
        /*0020*/ 	.byte	0x00, 0x00, 0x00, 0x00


//--------------------- .nv.info._Z22histogram_range_kernelPKhPjjiii --------------------------
	.section	.nv.info._Z22histogram_range_kernelPKhPjjiii,"",@"SHT_CUDA_INFO"
	.sectionflags	@""
	.align	4


	//----- nvinfo : EIATTR_CUDA_API_VERSION
	.align		4
        /*0000*/ 	.byte	0x04, 0x37
        /*0002*/ 	.short	(.L_7 - .L_6)
.L_6:
        /*0004*/ 	.word	0x00000082


	//----- nvinfo : EIATTR_KPARAM_INFO
	.align		4
.L_7:
        /*0008*/ 	.byte	0x04, 0x17
        /*000a*/ 	.short	(.L_9 - .L_8)
.L_8:
        /*000c*/ 	.word	0x00000000
        /*0010*/ 	.short	0x0005
        /*0012*/ 	.short	0x001c
        /*0014*/ 	.byte	0x00, 0xf0, 0x11, 0x00


	//----- nvinfo : EIATTR_KPARAM_INFO
	.align		4
.L_9:
        /*0018*/ 	.byte	0x04, 0x17
        /*001a*/ 	.short	(.L_11 - .L_10)
.L_10:
        /*001c*/ 	.word	0x00000000
        /*0020*/ 	.short	0x0004
        /*0022*/ 	.short	0x0018
        /*0024*/ 	.byte	0x00, 0xf0, 0x11, 0x00


	//----- nvinfo : EIATTR_KPARAM_INFO
	.align		4
.L_11:
        /*0028*/ 	.byte	0x04, 0x17
        /*002a*/ 	.short	(.L_13 - .L_12)
.L_12:
        /*002c*/ 	.word	0x00000000
        /*0030*/ 	.short	0x0003
        /*0032*/ 	.short	0x0014
        /*0034*/ 	.byte	0x00, 0xf0, 0x11, 0x00


	//----- nvinfo : EIATTR_KPARAM_INFO
	.align		4
.L_13:
        /*0038*/ 	.byte	0x04, 0x17
        /*003a*/ 	.short	(.L_15 - .L_14)
.L_14:
        /*003c*/ 	.word	0x00000000
        /*0040*/ 	.short	0x0002
        /*0042*/ 	.short	0x0010
        /*0044*/ 	.byte	0x00, 0xf0, 0x11, 0x00


	//----- nvinfo : EIATTR_KPARAM_INFO
	.align		4
.L_15:
        /*0048*/ 	.byte	0x04, 0x17
        /*004a*/ 	.short	(.L_17 - .L_16)
.L_16:
        /*004c*/ 	.word	0x00000000
        /*0050*/ 	.short	0x0001
        /*0052*/ 	.short	0x0008
        /*0054*/ 	.byte	0x00, 0xf5, 0x21, 0x00


	//----- nvinfo : EIATTR_KPARAM_INFO
	.align		4
.L_17:
        /*0058*/ 	.byte	0x04, 0x17
        /*005a*/ 	.short	(.L_19 - .L_18)
.L_18:
        /*005c*/ 	.word	0x00000000
        /*0060*/ 	.short	0x0000
        /*0062*/ 	.short	0x0000
        /*0064*/ 	.byte	0x00, 0xf5, 0x21, 0x00


	//----- nvinfo : EIATTR_SPARSE_MMA_MASK
	.align		4
.L_19:
        /*0068*/ 	.byte	0x03, 0x50
        /*006a*/ 	.short	0x0000


	//----- nvinfo : EIATTR_MAXREG_COUNT
	.align		4
        /*006c*/ 	.byte	0x03, 0x1b
        /*006e*/ 	.short	0x00ff


	//----- nvinfo : EIATTR_NUM_BARRIERS
	.align		4
        /*0070*/ 	.byte	0x02, 0x4c
        /*0072*/ 	.byte	0x01
	.zero		1


	//----- nvinfo : EIATTR_MERCURY_ISA_VERSION
	.align		4
        /*0074*/ 	.byte	0x03, 0x5f
        /*0076*/ 	.short	0x0101


	//----- nvinfo : EIATTR_VRC_CTA_INIT_COUNT
	.align		4
        /*0078*/ 	.byte	0x02, 0x4a
	.zero		1
	.zero		1


	//----- nvinfo : EIATTR_EXIT_INSTR_OFFSETS
	.align		4
        /*007c*/ 	.byte	0x04, 0x1c
        /*007e*/ 	.short	(.L_21 - .L_20)


	//   ....[0]....
.L_20:
        /*0080*/ 	.word	0x000003b0


	//   ....[1]....
        /*0084*/ 	.word	0x000009d0


	//----- nvinfo : EIATTR_CRS_STACK_SIZE
	.align		4
.L_21:
        /*0088*/ 	.byte	0x04, 0x1e
        /*008a*/ 	.short	(.L_23 - .L_22)
.L_22:
        /*008c*/ 	.word	0x00000000


	//----- nvinfo : EIATTR_CBANK_PARAM_SIZE
	.align		4
.L_23:
        /*0090*/ 	.byte	0x03, 0x19
        /*0092*/ 	.short	0x0020


	//----- nvinfo : EIATTR_PARAM_CBANK
	.align		4
        /*0094*/ 	.byte	0x04, 0x0a
        /*0096*/ 	.short	(.L_25 - .L_24)
	.align		4
.L_24:
        /*0098*/ 	.word	index@(.nv.constant0._Z22histogram_range_kernelPKhPjjiii)
        /*009c*/ 	.short	0x0380
        /*009e*/ 	.short	0x0020


	//----- nvinfo : EIATTR_SW_WAR
	.align		4
.L_25:
        /*00a0*/ 	.byte	0x04, 0x36
        /*00a2*/ 	.short	(.L_27 - .L_26)
.L_26:
        /*00a4*/ 	.word	0x00000008
.L_27:


//--------------------- .nv.callgraph             --------------------------
	.section	.nv.callgraph,"",@"SHT_CUDA_CALLGRAPH"
	.align	4
	.sectionentsize	8
	.align		4
        /*0000*/ 	.word	0x00000000
	.align		4
        /*0004*/ 	.word	0xffffffff
	.align		4
        /*0008*/ 	.word	0x00000000
	.align		4
        /*000c*/ 	.word	0xfffffffe
	.align		4
        /*0010*/ 	.word	0x00000000
	.align		4
        /*0014*/ 	.word	0xfffffffd
	.align		4
        /*0018*/ 	.word	0x00000000
	.align		4
        /*001c*/ 	.word	0xfffffffc


//--------------------- .text._Z22histogram_range_kernelPKhPjjiii --------------------------
	.section	.text._Z22histogram_range_kernelPKhPjjiii,"ax",@progbits
	.align	128
        .global         _Z22histogram_range_kernelPKhPjjiii
        .type           _Z22histogram_range_kernelPKhPjjiii,@function
        .size           _Z22histogram_range_kernelPKhPjjiii,(.L_x_17 - _Z22histogram_range_kernelPKhPjjiii)
        .other          _Z22histogram_range_kernelPKhPjjiii,@"STO_CUDA_ENTRY STV_DEFAULT"
_Z22histogram_range_kernelPKhPjjiii:
.text._Z22histogram_range_kernelPKhPjjiii:
[----:B------:R-:W-:Y:S01]  /*0000*/  LDC R1, c[0x0][0x37c] ;  /* 0x0000df00ff017b82 */ /* 0x000fe20000000800 */
[----:B------:R-:W0:Y:S01]  /*0010*/  LDCU UR10, c[0x0][0x360] ;  /* 0x00006c00ff0a77ac */ /* 0x000e220008000800 */
[----:B------:R-:W1:Y:S01]  /*0020*/  S2R R0, SR_TID.X ;  /* 0x0000000000007919 */ /* 0x000e620000002100 */
[----:B------:R-:W-:Y:S01]  /*0030*/  BSSY.RECONVERGENT B0, `(.L_x_0) ;  /* 0x0000011000007945 */ /* 0x000fe20003800200 */
[----:B------:R-:W2:Y:S01]  /*0040*/  LDCU UR5, c[0x0][0x39c] ;  /* 0x00007380ff0577ac */ /* 0x000ea20008000800 */
[----:B------:R-:W3:Y:S01]  /*0050*/  S2R R5, SR_CTAID.X ;  /* 0x0000000000057919 */ /* 0x000ee20000002500 */
[----:B0-----:R-:W-:-:S04]  /*0060*/  UIADD3 UR7, UPT, UPT, UR10, 0x1f, URZ ;  /* 0x0000001f0a077890 */ /* 0x001fc8000fffe0ff */
[----:B------:R-:W-:-:S04]  /*0070*/  USHF.R.U32.HI UR4, URZ, 0x5, UR7 ;  /* 0x00000005ff047899 */ /* 0x000fc80008011607 */
[----:B--2---:R-:W-:-:S06]  /*0080*/  UIMAD UR5, UR4, UR5, URZ ;  /* 0x00000005040572a4 */ /* 0x004fcc000f8e02ff */
[----:B-1----:R-:W-:-:S13]  /*0090*/  ISETP.GE.AND P0, PT, R0, UR5, PT ;  /* 0x0000000500007c0c */ /* 0x002fda000bf06270 */
[----:B---3--:R-:W-:Y:S05]  /*00a0*/  @P0 BRA `(.L_x_1) ;  /* 0x0000000000240947 */ /* 0x008fea0003800000 */
[----:B------:R-:W0:Y:S01]  /*00b0*/  S2R R4, SR_CgaCtaId ;  /* 0x0000000000047919 */ /* 0x000e220000008800 */
[----:B------:R-:W-:Y:S01]  /*00c0*/  MOV R3, 0x400 ;  /* 0x0000040000037802 */ /* 0x000fe20000000f00 */
[----:B------:R-:W-:-:S03]  /*00d0*/  IMAD.MOV.U32 R2, RZ, RZ, R0 ;  /* 0x000000ffff027224 */ /* 0x000fc600078e0000 */
[----:B0-----:R-:W-:-:S07]  /*00e0*/  LEA R3, R4, R3, 0x18 ;  /* 0x0000000304037211 */ /* 0x001fce00078ec0ff */
.L_x_2:
[C---:B------:R-:W-:Y:S02]  /*00f0*/  IMAD R4, R2.reuse, 0x4, R3 ;  /* 0x0000000402047824 */ /* 0x040fe400078e0203 */
[----:B------:R-:W-:-:S03]  /*0100*/  VIADD R2, R2, UR10 ;  /* 0x0000000a02027c36 */ /* 0x000fc60008000000 */
[----:B------:R0:W-:Y:S02]  /*0110*/  STS [R4], RZ ;  /* 0x000000ff04007388 */ /* 0x0001e40000000800 */
[----:B------:R-:W-:-:S13]  /*0120*/  ISETP.GE.AND P0, PT, R2, UR5, PT ;  /* 0x0000000502007c0c */ /* 0x000fda000bf06270 */
[----:B0-----:R-:W-:Y:S05]  /*0130*/  @!P0 BRA `(.L_x_2) ;  /* 0xfffffffc00ec8947 */ /* 0x001fea000383ffff */
.L_x_1:
[----:B------:R-:W-:Y:S05]  /*0140*/  BSYNC.RECONVERGENT B0 ;  /* 0x0000000000007941 */ /* 0x000fea0003800200 */
.L_x_0:
[----:B------:R-:W0:Y:S01]  /*0150*/  LDCU UR5, c[0x0][0x390] ;  /* 0x00007200ff0577ac */ /* 0x000e220008000800 */
[----:B------:R-:W-:Y:S01]  /*0160*/  IMAD R2, R5, UR10, R0 ;  /* 0x0000000a05027c24 */ /* 0x000fe2000f8e0200 */
[----:B------:R-:W-:Y:S01]  /*0170*/  BSSY.RECONVERGENT B0, `(.L_x_3) ;  /* 0x0000020000007945 */ /* 0x000fe20003800200 */
[----:B------:R-:W1:Y:S01]  /*0180*/  LDCU.64 UR12, c[0x0][0x358] ;  /* 0x00006b00ff0c77ac */ /* 0x000e620008000a00 */
[----:B------:R-:W2:Y:S01]  /*0190*/  LDCU UR11, c[0x0][0x39c] ;  /* 0x00007380ff0b77ac */ /* 0x000ea20008000800 */
[----:B------:R-:W3:Y:S01]  /*01a0*/  LDCU.64 UR8, c[0x0][0x380] ;  /* 0x00007000ff0877ac */ /* 0x000ee20008000a00 */
[----:B------:R-:W4:Y:S01]  /*01b0*/  LDCU.64 UR14, c[0x0][0x390] ;  /* 0x00007200ff0e77ac */ /* 0x000f220008000a00 */
[----:B------:R-:W-:Y:S01]  /*01c0*/  BAR.SYNC.DEFER_BLOCKING 0x0 ;  /* 0x0000000000007b1d */ /* 0x000fe20000010000 */
[----:B0-----:R-:W-:-:S13]  /*01d0*/  ISETP.GE.U32.AND P0, PT, R2, UR5, PT ;  /* 0x0000000502007c0c */ /* 0x001fda000bf06070 */
[----:B-1234-:R-:W-:Y:S05]  /*01e0*/  @P0 BRA `(.L_x_4) ;  /* 0x0000000000600947 */ /* 0x01efea0003800000 */
[----:B------:R-:W0:Y:S01]  /*01f0*/  LDC R7, c[0x0][0x370] ;  /* 0x0000dc00ff077b82 */ /* 0x000e220000000800 */
[----:B------:R-:W1:Y:S01]  /*0200*/  LDCU UR5, c[0x0][0x398] ;  /* 0x00007300ff0577ac */ /* 0x000e620008000800 */
[----:B------:R-:W-:Y:S01]  /*0210*/  IMAD.MOV.U32 R4, RZ, RZ, R2 ;  /* 0x000000ffff047224 */ /* 0x000fe200078e0002 */
[----:B------:R-:W-:-:S05]  /*0220*/  SHF.R.U32.HI R6, RZ, 0x5, R0 ;  /* 0x00000005ff067819 */ /* 0x000fca0000011600 */
[----:B------:R-:W1:Y:S01]  /*0230*/  LDC R5, c[0x0][0x394] ;  /* 0x0000e500ff057b82 */ /* 0x000e620000000800 */
[----:B0-----:R-:W-:Y:S01]  /*0240*/  IMAD R7, R7, UR10, RZ ;  /* 0x0000000a07077c24 */ /* 0x001fe2000f8e02ff */
[----:B-1----:R-:W-:-:S07]  /*0250*/  IADD3 R5, PT, PT, -R5, UR5, RZ ;  /* 0x0000000505057c10 */ /* 0x002fce000fffe1ff */
.L_x_7:
[----:B0-----:R-:W-:-:S05]  /*0260*/  IADD3 R2, P0, PT, R4, UR8, RZ ;  /* 0x0000000804027c10 */ /* 0x001fca000ff1e0ff */
[----:B------:R-:W-:-:S05]  /*0270*/  IMAD.X R3, RZ, RZ, UR9, P0 ;  /* 0x00000009ff037e24 */ /* 0x000fca00080e06ff */
[----:B------:R-:W2:Y:S01]  /*0280*/  LDG.E.U8.CONSTANT R2, desc[UR12][R2.64] ;  /* 0x0000000c02027981 */ /* 0x000ea2000c1e9100 */
[----:B------:R-:W-:Y:S01]  /*0290*/  IMAD.IADD R4, R7, 0x1, R4 ;  /* 0x0000000107047824 */ /* 0x000fe200078e0204 */
[----:B------:R-:W-:Y:S04]  /*02a0*/  BSSY.RECONVERGENT B1, `(.L_x_5) ;  /* 0x000000b000017945 */ /* 0x000fe80003800200 */
[----:B------:R-:W-:Y:S02]  /*02b0*/  ISETP.GE.U32.AND P1, PT, R4, UR14, PT ;  /* 0x0000000e04007c0c */ /* 0x000fe4000bf26070 */
[----:B--2---:R-:W-:-:S04]  /*02c0*/  IADD3 R8, PT, PT, R2, -UR15, RZ ;  /* 0x8000000f02087c10 */ /* 0x004fc8000fffe0ff */
[----:B------:R-:W-:-:S13]  /*02d0*/  ISETP.GT.U32.AND P0, PT, R8, R5, PT ;  /* 0x000000050800720c */ /* 0x000fda0003f04070 */
[----:B------:R-:W-:Y:S05]  /*02e0*/  @P0 BRA `(.L_x_6) ;  /* 0x0000000000180947 */ /* 0x000fea0003800000 */
[----:B------:R-:W0:Y:S01]  /*02f0*/  S2UR UR6, SR_CgaCtaId ;  /* 0x00000000000679c3 */ /* 0x000e220000008800 */
[----:B------:R-:W-:Y:S01]  /*0300*/  UMOV UR5, 0x400 ;  /* 0x0000040000057882 */ /* 0x000fe20000000000 */
[----:B------:R-:W-:Y:S01]  /*0310*/  IMAD R2, R6, UR11, R8 ;  /* 0x0000000b06027c24 */ /* 0x000fe2000f8e0208 */
[----:B0-----:R-:W-:-:S06]  /*0320*/  ULEA UR5, UR6, UR5, 0x18 ;  /* 0x0000000506057291 */ /* 0x001fcc000f8ec0ff */
[----:B------:R-:W-:-:S05]  /*0330*/  LEA R2, R2, UR5, 0x2 ;  /* 0x0000000502027c11 */ /* 0x000fca000f8e10ff */
[----:B------:R0:W-:Y:S02]  /*0340*/  ATOMS.POPC.INC.32 RZ, [R2+URZ] ;  /* 0x0000000002ff7f8c */ /* 0x0001e4000d8000ff */
.L_x_6:
[----:B------:R-:W-:Y:S05]  /*0350*/  BSYNC.RECONVERGENT B1 ;  /* 0x0000000000017941 */ /* 0x000fea0003800200 */
.L_x_5:
[----:B------:R-:W-:Y:S05]  /*0360*/  @!P1 BRA `(.L_x_7) ;  /* 0xfffffffc00bc9947 */ /* 0x000fea000383ffff */
.L_x_4:
[----:B------:R-:W-:Y:S05]  /*0370*/  BSYNC.RECONVERGENT B0 ;  /* 0x0000000000007941 */ /* 0x000fea0003800200 */
.L_x_3:
[----:B------:R-:W1:Y:S01]  /*0380*/  LDCU UR5, c[0x0][0x39c] ;  /* 0x00007380ff0577ac */ /* 0x000e620008000800 */
[----:B------:R-:W-:Y:S01]  /*0390*/  BAR.SYNC.DEFER_BLOCKING 0x0 ;  /* 0x0000000000007b1d */ /* 0x000fe20000010000 */
[----:B-1----:R-:W-:-:S13]  /*03a0*/  ISETP.GE.AND P0, PT, R0, UR5, PT ;  /* 0x0000000500007c0c */ /* 0x002fda000bf06270 */
[----:B------:R-:W-:Y:S05]  /*03b0*/  @P0 EXIT ;  /* 0x000000000000094d */ /* 0x000fea0003800000 */
[----:B------:R-:W-:Y:S02]  /*03c0*/  ULOP3.LUT UR5, UR4, 0x7, URZ, 0xc0, !UPT ;  /* 0x0000000704057892 */ /* 0x000fe4000f8ec0ff */
[----:B------:R-:W-:Y:S02]  /*03d0*/  UIADD3 UR6, UPT, UPT, UR4, -0x1, URZ ;  /* 0xffffffff04067890 */ /* 0x000fe4000fffe0ff */
[----:B------:R-:W-:Y:S02]  /*03e0*/  ULOP3.LUT UR8, UR4, 0x78, URZ, 0xc0, !UPT ;  /* 0x0000007804087892 */ /* 0x000fe4000f8ec0ff */
[----:B------:R-:W-:Y:S02]  /*03f0*/  ULOP3.LUT UR4, UR4, 0x7fffff8, URZ, 0xc0, !UPT ;  /* 0x07fffff804047892 */ /* 0x000fe4000f8ec0ff */
[----:B------:R-:W-:Y:S02]  /*0400*/  UIADD3 UR5, UPT, UPT, UR5, -0x1, URZ ;  /* 0xffffffff05057890 */ /* 0x000fe4000fffe0ff */
[----:B------:R-:W-:-:S02]  /*0410*/  ULOP3.LUT UR9, UR7, 0x60, URZ, 0xc0, !UPT ;  /* 0x0000006007097892 */ /* 0x000fc4000f8ec0ff */
[----:B------:R-:W-:Y:S02]  /*0420*/  UIADD3 UR4, UPT, UPT, -UR4, URZ, URZ ;  /* 0x000000ff04047290 */ /* 0x000fe4000fffe1ff */
[----:B------:R-:W-:Y:S02]  /*0430*/  UISETP.GE.U32.AND UP0, UPT, UR6, 0x7, UPT ;  /* 0x000000070600788c */ /* 0x000fe4000bf06070 */
[----:B------:R-:W-:-:S11]  /*0440*/  UISETP.GE.U32.AND UP1, UPT, UR5, 0x3, UPT ;  /* 0x000000030500788c */ /* 0x000fd6000bf26070 */
.L_x_15:
[----:B0-----:R-:W-:Y:S01]  /*0450*/  CS2R R2, SRZ ;  /* 0x0000000000027805 */ /* 0x001fe2000001ff00 */
[----:B------:R-:W-:Y:S06]  /*0460*/  BRA.U !UP0, `(.L_x_8) ;  /* 0x00000001087c7547 */ /* 0x000fec000b800000 */
[----:B------:R-:W0:Y:S01]  /*0470*/  S2UR UR6, SR_CgaCtaId ;  /* 0x00000000000679c3 */ /* 0x000e220000008800 */
[----:B------:R-:W-:Y:S01]  /*0480*/  UMOV UR5, 0x400 ;  /* 0x0000040000057882 */ /* 0x000fe20000000000 */
[----:B------:R-:W-:Y:S02]  /*0490*/  IMAD.MOV.U32 R2, RZ, RZ, RZ ;  /* 0x000000ffff027224 */ /* 0x000fe400078e00ff */
[----:B------:R-:W-:-:S04]  /*04a0*/  IMAD.U32 R4, RZ, RZ, UR4 ;  /* 0x00000004ff047e24 */ /* 0x000fc8000f8e00ff */
[----:B------:R-:W1:Y:S01]  /*04b0*/  LDC R14, c[0x0][0x39c] ;  /* 0x0000e700ff0e7b82 */ /* 0x000e620000000800 */
[----:B0-----:R-:W-:-:S06]  /*04c0*/  ULEA UR5, UR6, UR5, 0x18 ;  /* 0x0000000506057291 */ /* 0x001fcc000f8ec0ff */
[----:B------:R-:W-:-:S07]  /*04d0*/  LEA R3, R0, UR5, 0x2 ;  /* 0x0000000500037c11 */ /* 0x000fce000f8e10ff */
.L_x_9:
[----:B-1----:R-:W-:Y:S01]  /*04e0*/  IMAD R6, R14, 0x4, R3 ;  /* 0x000000040e067824 */ /* 0x002fe200078e0203 */
[----:B------:R0:W-:Y:S01]  /*04f0*/  LDS R5, [R3] ;  /* 0x0000000003057984 */ /* 0x0001e20000000800 */
[----:B------:R-:W-:-:S03]  /*0500*/  VIADD R4, R4, 0x8 ;  /* 0x0000000804047836 */ /* 0x000fc60000000000 */
[----:B------:R-:W-:Y:S02]  /*0510*/  LEA R7, R14, R6, 0x2 ;  /* 0x000000060e077211 */ /* 0x000fe400078e10ff */
[----:B------:R-:W1:Y:S01]  /*0520*/  LDS R6, [R6] ;  /* 0x0000000006067984 */ /* 0x000e620000000800 */
[----:B------:R-:W-:Y:S01]  /*0530*/  ISETP.NE.AND P0, PT, R4, RZ, PT ;  /* 0x000000ff0400720c */ /* 0x000fe20003f05270 */
[C---:B0-----:R-:W-:Y:S02]  /*0540*/  IMAD R3, R14.reuse, 0x20, R3 ;  /* 0x000000200e037824 */ /* 0x041fe400078e0203 */
[C---:B------:R-:W-:Y:S01]  /*0550*/  IMAD R9, R14.reuse, 0x4, R7 ;  /* 0x000000040e097824 */ /* 0x040fe200078e0207 */
[----:B------:R-:W-:Y:S03]  /*0560*/  LDS R8, [R7] ;  /* 0x0000000007087984 */ /* 0x000fe60000000800 */
[----:B------:R-:W-:-:S02]  /*0570*/  IMAD R10, R14, 0x4, R9 ;  /* 0x000000040e0a7824 */ /* 0x000fc400078e0209 */
[----:B------:R-:W0:Y:S02]  /*0580*/  LDS R9, [R9] ;  /* 0x0000000009097984 */ /* 0x000e240000000800 */
[C---:B------:R-:W-:Y:S02]  /*0590*/  IMAD R11, R14.reuse, 0x4, R10 ;  /* 0x000000040e0b7824 */ /* 0x040fe400078e020a */
[----:B------:R-:W-:Y:S02]  /*05a0*/  LDS R10, [R10] ;  /* 0x000000000a0a7984 */ /* 0x000fe40000000800 */
[C---:B------:R-:W-:Y:S02]  /*05b0*/  IMAD R12, R14.reuse, 0x4, R11 ;  /* 0x000000040e0c7824 */ /* 0x040fe400078e020b */
[----:B------:R-:W2:Y:S03]  /*05c0*/  LDS R11, [R11] ;  /* 0x000000000b0b7984 */ /* 0x000ea60000000800 */
[----:B------:R-:W-:-:S02]  /*05d0*/  LEA R13, R14, R12, 0x2 ;  /* 0x0000000c0e0d7211 */ /* 0x000fc400078e10ff */
[----:B------:R-:W-:Y:S04]  /*05e0*/  LDS R12, [R12] ;  /* 0x000000000c0c7984 */ /* 0x000fe80000000800 */
[----:B------:R-:W3:Y:S01]  /*05f0*/  LDS R13, [R13] ;  /* 0x000000000d0d7984 */ /* 0x000ee20000000800 */
[----:B-1----:R-:W-:-:S04]  /*0600*/  IADD3 R5, PT, PT, R6, R5, R2 ;  /* 0x0000000506057210 */ /* 0x002fc80007ffe002 */
[----:B0-----:R-:W-:-:S04]  /*0610*/  IADD3 R5, PT, PT, R9, R8, R5 ;  /* 0x0000000809057210 */ /* 0x001fc80007ffe005 */
[----:B--2---:R-:W-:-:S04]  /*0620*/  IADD3 R5, PT, PT, R11, R10, R5 ;  /* 0x0000000a0b057210 */ /* 0x004fc80007ffe005 */
[----:B---3--:R-:W-:Y:S01]  /*0630*/  IADD3 R2, PT, PT, R13, R12, R5 ;  /* 0x0000000c0d027210 */ /* 0x008fe20007ffe005 */
[----:B------:R-:W-:Y:S06]  /*0640*/  @P0 BRA `(.L_x_9) ;  /* 0xfffffffc00a40947 */ /* 0x000fec000383ffff */
[----:B------:R-:W-:-:S07]  /*0650*/  IMAD.U32 R3, RZ, RZ, UR8 ;  /* 0x00000008ff037e24 */ /* 0x000fce000f8e00ff */
.L_x_8:
[----:B------:R-:W-:-:S09]  /*0660*/  ULOP3.LUT UP2, URZ, UR7, 0xe0, URZ, 0xc0, !UPT ;  /* 0x000000e007ff7892 */ /* 0x000fd2000f84c0ff */
[----:B------:R-:W-:Y:S05]  /*0670*/  BRA.U !UP2, `(.L_x_10) ;  /* 0x000000010aa87547 */ /* 0x000fea000b800000 */
[----:B------:R-:W-:Y:S01]  /*0680*/  UISETP.NE.AND UP2, UPT, UR9, URZ, UPT ;  /* 0x000000ff0900728c */ /* 0x000fe2000bf45270 */
[----:B------:R-:W-:Y:S10]  /*0690*/  BRA.U !UP1, `(.L_x_11) ;  /* 0x0000000109407547 */ /* 0x000ff4000b800000 */
[----:B------:R-:W0:Y:S01]  /*06a0*/  S2UR UR6, SR_CgaCtaId ;  /* 0x00000000000679c3 */ /* 0x000e220000008800 */
[----:B------:R-:W-:-:S07]  /*06b0*/  UMOV UR5, 0x400 ;  /* 0x0000040000057882 */ /* 0x000fce0000000000 */
[----:B------:R-:W1:Y:S01]  /*06c0*/  LDC R9, c[0x0][0x39c] ;  /* 0x0000e700ff097b82 */ /* 0x000e620000000800 */
[----:B0-----:R-:W-:Y:S01]  /*06d0*/  ULEA UR5, UR6, UR5, 0x18 ;  /* 0x0000000506057291 */ /* 0x001fe2000f8ec0ff */
[C---:B-1----:R-:W-:Y:S02]  /*06e0*/  IMAD R4, R3.reuse, R9, R0 ;  /* 0x0000000903047224 */ /* 0x042fe400078e0200 */
[----:B------:R-:W-:-:S03]  /*06f0*/  VIADD R3, R3, 0x4 ;  /* 0x0000000403037836 */ /* 0x000fc60000000000 */
[----:B------:R-:W-:-:S05]  /*0700*/  LEA R4, R4, UR5, 0x2 ;  /* 0x0000000504047c11 */ /* 0x000fca000f8e10ff */
[C---:B------:R-:W-:Y:S01]  /*0710*/  IMAD R6, R9.reuse, 0x4, R4 ;  /* 0x0000000409067824 */ /* 0x040fe200078e0204 */
[----:B------:R-:W-:Y:S04]  /*0720*/  LDS R5, [R4] ;  /* 0x0000000004057984 */ /* 0x000fe80000000800 */
[C---:B------:R-:W-:Y:S02]  /*0730*/  LEA R7, R9.reuse, R6, 0x2 ;  /* 0x0000000609077211 */ /* 0x040fe400078e10ff */
[----:B------:R-:W0:Y:S03]  /*0740*/  LDS R6, [R6] ;  /* 0x0000000006067984 */ /* 0x000e260000000800 */
[----:B------:R-:W-:-:S02]  /*0750*/  IMAD R8, R9, 0x4, R7 ;  /* 0x0000000409087824 */ /* 0x000fc400078e0207 */
[----:B------:R-:W-:Y:S04]  /*0760*/  LDS R7, [R7] ;  /* 0x0000000007077984 */ /* 0x000fe80000000800 */
[----:B------:R-:W1:Y:S01]  /*0770*/  LDS R8, [R8] ;  /* 0x0000000008087984 */ /* 0x000e620000000800 */
[----:B0-----:R-:W-:-:S04]  /*0780*/  IADD3 R2, PT, PT, R6, R5, R2 ;  /* 0x0000000506027210 */ /* 0x001fc80007ffe002 */
[----:B-1----:R-:W-:-:S07]  /*0790*/  IADD3 R2, PT, PT, R8, R7, R2 ;  /* 0x0000000708027210 */ /* 0x002fce0007ffe002 */
.L_x_11:
[----:B------:R-:W-:Y:S05]  /*07a0*/  BRA.U !UP2, `(.L_x_10) ;  /* 0x000000010a5c7547 */ /* 0x000fea000b800000 */
[----:B------:R-:W-:Y:S02]  /*07b0*/  UISETP.NE.AND UP2, UPT, UR9, 0x20, UPT ;  /* 0x000000200900788c */ /* 0x000fe4000bf45270 */
[----:B------:R-:W-:-:S07]  /*07c0*/  ULOP3.LUT UP3, URZ, UR7, 0x20, URZ, 0xc0, !UPT ;  /* 0x0000002007ff7892 */ /* 0x000fce000f86c0ff */
[----:B------:R-:W-:Y:S05]  /*07d0*/  BRA.U !UP2, `(.L_x_12) ;  /* 0x000000010a2c7547 */ /* 0x000fea000b800000 */
[----:B------:R-:W0:Y:S01]  /*07e0*/  S2UR UR6, SR_CgaCtaId ;  /* 0x00000000000679c3 */ /* 0x000e220000008800 */
[----:B------:R-:W-:-:S07]  /*07f0*/  UMOV UR5, 0x400 ;  /* 0x0000040000057882 */ /* 0x000fce0000000000 */
[----:B------:R-:W1:Y:S01]  /*0800*/  LDC R4, c[0x0][0x39c] ;  /* 0x0000e700ff047b82 */ /* 0x000e620000000800 */
[----:B0-----:R-:W-:Y:S01]  /*0810*/  ULEA UR5, UR6, UR5, 0x18 ;  /* 0x0000000506057291 */ /* 0x001fe2000f8ec0ff */
[C---:B-1----:R-:W-:Y:S01]  /*0820*/  IMAD R5, R3.reuse, R4, R0 ;  /* 0x0000000403057224 */ /* 0x042fe200078e0200 */
[----:B------:R-:W-:-:S04]  /*0830*/  IADD3 R3, PT, PT, R3, 0x2, RZ ;  /* 0x0000000203037810 */ /* 0x000fc80007ffe0ff */
[----:B------:R-:W-:-:S05]  /*0840*/  LEA R5, R5, UR5, 0x2 ;  /* 0x0000000505057c11 */ /* 0x000fca000f8e10ff */
[----:B------:R-:W-:Y:S02]  /*0850*/  IMAD R4, R4, 0x4, R5 ;  /* 0x0000000404047824 */ /* 0x000fe400078e0205 */
[----:B------:R-:W-:Y:S04]  /*0860*/  LDS R5, [R5] ;  /* 0x0000000005057984 */ /* 0x000fe80000000800 */
[----:B------:R-:W0:Y:S02]  /*0870*/  LDS R4, [R4] ;  /* 0x0000000004047984 */ /* 0x000e240000000800 */
[----:B0-----:R-:W-:-:S07]  /*0880*/  IADD3 R2, PT, PT, R4, R5, R2 ;  /* 0x0000000504027210 */ /* 0x001fce0007ffe002 */
.L_x_12:
[----:B------:R-:W-:Y:S05]  /*0890*/  BRA.U !UP3, `(.L_x_10) ;  /* 0x000000010b207547 */ /* 0x000fea000b800000 */
[----:B------:R-:W0:Y:S01]  /*08a0*/  S2UR UR6, SR_CgaCtaId ;  /* 0x00000000000679c3 */ /* 0x000e220000008800 */
[----:B------:R-:W1:Y:S01]  /*08b0*/  LDCU UR11, c[0x0][0x39c] ;  /* 0x00007380ff0b77ac */ /* 0x000e620008000800 */
[----:B------:R-:W-:Y:S01]  /*08c0*/  UMOV UR5, 0x400 ;  /* 0x0000040000057882 */ /* 0x000fe20000000000 */
[----:B-1----:R-:W-:Y:S01]  /*08d0*/  IMAD R3, R3, UR11, R0 ;  /* 0x0000000b03037c24 */ /* 0x002fe2000f8e0200 */
[----:B0-----:R-:W-:-:S06]  /*08e0*/  ULEA UR5, UR6, UR5, 0x18 ;  /* 0x0000000506057291 */ /* 0x001fcc000f8ec0ff */
[----:B------:R-:W-:-:S06]  /*08f0*/  LEA R3, R3, UR5, 0x2 ;  /* 0x0000000503037c11 */ /* 0x000fcc000f8e10ff */
[----:B------:R-:W0:Y:S02]  /*0900*/  LDS R3, [R3] ;  /* 0x0000000003037984 */ /* 0x000e240000000800 */
[----:B0-----:R-:W-:-:S07]  /*0910*/  IMAD.IADD R2, R2, 0x1, R3 ;  /* 0x0000000102027824 */ /* 0x001fce00078e0203 */
.L_x_10:
[----:B------:R-:W-:Y:S01]  /*0920*/  ISETP.NE.AND P0, PT, R2, RZ, PT ;  /* 0x000000ff0200720c */ /* 0x000fe20003f05270 */
[----:B------:R-:W-:-:S12]  /*0930*/  BSSY.RECONVERGENT B0, `(.L_x_13) ;  /* 0x0000005000007945 */ /* 0x000fd80003800200 */
[----:B------:R-:W-:Y:S05]  /*0940*/  @!P0 BRA `(.L_x_14) ;  /* 0x00000000000c8947 */ /* 0x000fea0003800000 */
[----:B------:R-:W0:Y:S02]  /*0950*/  LDC.64 R4, c[0x0][0x388] ;  /* 0x0000e200ff047b82 */ /* 0x000e240000000a00 */
[----:B0-----:R-:W-:-:S05]  /*0960*/  IMAD.WIDE R4, R0, 0x4, R4 ;  /* 0x0000000400047825 */ /* 0x001fca00078e0204 */
[----:B------:R0:W-:Y:S02]  /*0970*/  REDG.E.ADD.STRONG.GPU desc[UR12][R4.64], R2 ;  /* 0x000000020400798e */ /* 0x0001e4000c12e10c */
.L_x_14:
[----:B------:R-:W-:Y:S05]  /*0980*/  BSYNC.RECONVERGENT B0 ;  /* 0x0000000000007941 */ /* 0x000fea0003800200 */
.L_x_13:
[----:B------:R-:W1:Y:S01]  /*0990*/  LDCU UR5, c[0x0][0x39c] ;  /* 0x00007380ff0577ac */ /* 0x000e620008000800 */
[----:B------:R-:W-:-:S05]  /*09a0*/  VIADD R0, R0, UR10 ;  /* 0x0000000a00007c36 */ /* 0x000fca0008000000 */
[----:B-1----:R-:W-:-:S13]  /*09b0*/  ISETP.GE.AND P0, PT, R0, UR5, PT ;  /* 0x0000000500007c0c */ /* 0x002fda000bf06270 */
[----:B------:R-:W-:Y:S05]  /*09c0*/  @!P0 BRA `(.L_x_15) ;  /* 0xfffffff800a08947 */ /* 0x000fea000383ffff */
[----:B------:R-:W-:Y:S05]  /*09d0*/  EXIT ;  /* 0x000000000000794d */ /* 0x000fea0003800000 */
.L_x_16:
[----:B------:R-:W-:-:S00]  /*09e0*/  BRA `(.L_x_16) ;  /* 0xfffffffc00fc7947 */ /* 0x000fc0000383ffff */
[----:B------:R-:W-:-:S00]  /*09f0*/  NOP ;  /* 0x0000000000007918 */ /* 0x000fc00000000000 */
        /* <DEDUP_REMOVED lines=8> */
.L_x_17:


//--------------------- .nv.shared._Z22histogram_range_kernelPKhPjjiii --------------------------
	.section	.nv.shared._Z22histogram_range_kernelPKhPjjiii,"aw",@nobits
	.sectionflags	@""
	.align	16
	.zero		1024


//--------------------- .nv.shared.reserved.0     --------------------------
	.section	.nv.shared.reserved.0,"aw",@nobits
	.weak		__nv_reservedSMEM_offset_0_alias
	.size		__nv_reservedSMEM_offset_0_alias, 0, 64
	.other		__nv_reservedSMEM_offset_0_alias,@"STO_CUDA_RESERVED_SHARED STV_DEFAULT"
__nv_reservedSMEM_offset_0_alias:
	.zero		0
	.zero		64


//--------------------- .nv.constant0._Z22histogram_range_kernelPKhPjjiii --------------------------
	.section	.nv.constant0._Z22histogram_range_kernelPKhPjjiii,"a",@progbits
	.sectionflags	@""
	.align	4
.nv.constant0._Z22histogram_range_kernelPKhPjjiii:
	.zero		928


//--------------------- SYMBOLS --------------------------

	.type		.nv.reservedSmem.offset0,@object
	.size		.nv.reservedSmem.offset0,0x4
	.type		.nv.reservedSmem.cap,@object
	.size		.nv.reservedSmem.cap,0x4
